	.headerflags	@"EF_CUDA_TEXMODE_UNIFIED EF_CUDA_64BIT_ADDRESS EF_CUDA_ACCELERATORS EF_CUDA_SM90 EF_CUDA_VIRTUAL_SM(EF_CUDA_SM90)"
	.elftype	@"ET_EXEC"


//--------------------- .nv.info                  --------------------------
	.section	.nv.info,"",@"SHT_CUDA_INFO"
	.align	4


	//----- nvinfo : EIATTR_REGCOUNT
	.align		4
        /*0000*/ 	.byte	0x04, 0x2f
        /*0002*/ 	.short	(.L_1 - .L_0)
	.align		4
.L_0:
        /*0004*/ 	.word	index@(triton_poi_fused_cat_2)
        /*0008*/ 	.word	0x0000000e


	//----- nvinfo : EIATTR_MIN_STACK_SIZE
	.align		4
.L_1:
        /*000c*/ 	.byte	0x04, 0x12
        /*000e*/ 	.short	(.L_3 - .L_2)
	.align		4
.L_2:
        /*0010*/ 	.word	index@(triton_poi_fused_cat_2)
        /*0014*/ 	.word	0x00000000


	//----- nvinfo : EIATTR_FRAME_SIZE
	.align		4
.L_3:
        /*0018*/ 	.byte	0x04, 0x11
        /*001a*/ 	.short	(.L_5 - .L_4)
	.align		4
.L_4:
        /*001c*/ 	.word	index@(triton_poi_fused_cat_2)
        /*0020*/ 	.word	0x00000000


	//----- nvinfo : EIATTR_MIN_STACK_SIZE
	.align		4
.L_5:
        /*0024*/ 	.byte	0x04, 0x12
        /*0026*/ 	.short	(.L_7 - .L_6)
	.align		4
.L_6:
        /*0028*/ 	.word	index@(triton_poi_fused_cat_2)
        /*002c*/ 	.word	0x00000000
.L_7:


//--------------------- .nv.info.triton_poi_fused_cat_2 --------------------------
	.section	.nv.info.triton_poi_fused_cat_2,"",@"SHT_CUDA_INFO"
	.sectionflags	@""
	.align	4


	//----- nvinfo : EIATTR_CUDA_API_VERSION
	.align		4
        /*0000*/ 	.byte	0x04, 0x37
        /*0002*/ 	.short	(.L_9 - .L_8)
.L_8:
        /*0004*/ 	.word	0x0000007c


	//----- nvinfo : EIATTR_KPARAM_INFO
	.align		4
.L_9:
        /*0008*/ 	.byte	0x04, 0x17
        /*000a*/ 	.short	(.L_11 - .L_10)
.L_10:
        /*000c*/ 	.word	0x00000000
        /*0010*/ 	.short	0x0003
        /*0012*/ 	.short	0x0018
        /*0014*/ 	.byte	0x00, 0xf0, 0x11, 0x00


	//----- nvinfo : EIATTR_KPARAM_INFO
	.align		4
.L_11:
        /*0018*/ 	.byte	0x04, 0x17
        /*001a*/ 	.short	(.L_13 - .L_12)
.L_12:
        /*001c*/ 	.word	0x00000000
        /*0020*/ 	.short	0x0002
        /*0022*/ 	.short	0x0010
        /*0024*/ 	.byte	0x00, 0xf4, 0x21, 0x00


	//----- nvinfo : EIATTR_KPARAM_INFO
	.align		4
.L_13:
        /*0028*/ 	.byte	0x04, 0x17
        /*002a*/ 	.short	(.L_15 - .L_14)
.L_14:
        /*002c*/ 	.word	0x00000000
        /*0030*/ 	.short	0x0001
        /*0032*/ 	.short	0x0008
        /*0034*/ 	.byte	0x00, 0xf4, 0x21, 0x00


	//----- nvinfo : EIATTR_KPARAM_INFO
	.align		4
.L_15:
        /*0038*/ 	.byte	0x04, 0x17
        /*003a*/ 	.short	(.L_17 - .L_16)
.L_16:
        /*003c*/ 	.word	0x00000000
        /*0040*/ 	.short	0x0000
        /*0042*/ 	.short	0x0000
        /*0044*/ 	.byte	0x00, 0xf4, 0x21, 0x00


	//----- nvinfo : EIATTR_SPARSE_MMA_MASK
	.align		4
.L_17:
        /*0048*/ 	.byte	0x03, 0x50
        /*004a*/ 	.short	0x0000


	//----- nvinfo : EIATTR_MAXREG_COUNT
	.align		4
        /*004c*/ 	.byte	0x03, 0x1b
        /*004e*/ 	.short	0x00ff


	//----- nvinfo : EIATTR_EXIT_INSTR_OFFSETS
	.align		4
        /*0050*/ 	.byte	0x04, 0x1c
        /*0052*/ 	.short	(.L_19 - .L_18)


	//   ....[0]....
.L_18:
        /*0054*/ 	.word	0x00000310


	//   ....[1]....
        /*0058*/ 	.word	0x00000330


	//----- nvinfo : EIATTR_REQNTID
	.align		4
.L_19:
        /*005c*/ 	.byte	0x04, 0x10
        /*005e*/ 	.short	(.L_21 - .L_20)
.L_20:
        /*0060*/ 	.word	0x00000020
        /*0064*/ 	.word	0x00000001
        /*0068*/ 	.word	0x00000001


	//----- nvinfo : EIATTR_CBANK_PARAM_SIZE
	.align		4
.L_21:
        /*006c*/ 	.byte	0x03, 0x19
        /*006e*/ 	.short	0x001c


	//----- nvinfo : EIATTR_PARAM_CBANK
	.align		4
        /*0070*/ 	.byte	0x04, 0x0a
        /*0072*/ 	.short	(.L_23 - .L_22)
	.align		4
.L_22:
        /*0074*/ 	.word	index@(.nv.constant0.triton_poi_fused_cat_2)
        /*0078*/ 	.short	0x0210
        /*007a*/ 	.short	0x001c


	//----- nvinfo : EIATTR_SW_WAR
	.align		4
.L_23:
        /*007c*/ 	.byte	0x04, 0x36
        /*007e*/ 	.short	(.L_25 - .L_24)
.L_24:
        /*0080*/ 	.word	0x00000008
.L_25:


//--------------------- .nv.callgraph             --------------------------
	.section	.nv.callgraph,"",@"SHT_CUDA_CALLGRAPH"
	.align	4
	.sectionentsize	8
	.align		4
        /*0000*/ 	.word	0x00000000
	.align		4
        /*0004*/ 	.word	0xffffffff
	.align		4
        /*0008*/ 	.word	0x00000000
	.align		4
        /*000c*/ 	.word	0xfffffffe
	.align		4
        /*0010*/ 	.word	0x00000000
	.align		4
        /*0014*/ 	.word	0xfffffffd
	.align		4
        /*0018*/ 	.word	0x00000000
	.align		4
        /*001c*/ 	.word	0xfffffffc


//--------------------- .text.triton_poi_fused_cat_2 --------------------------
	.section	.text.triton_poi_fused_cat_2,"ax",@progbits
	.align	128
        .global         triton_poi_fused_cat_2
        .type           triton_poi_fused_cat_2,@function
        .size           triton_poi_fused_cat_2,(.L_x_1 - triton_poi_fused_cat_2)
        .other          triton_poi_fused_cat_2,@"STO_CUDA_ENTRY STV_DEFAULT"
triton_poi_fused_cat_2:
.text.triton_poi_fused_cat_2:
[----:B------:R-:W0:Y:S02]  /*0000*/  LDC R1, c[0x0][0x28] ;  /* 0x00000a00ff017b82 */ /* 0x000e240000000800 */
[----:B------:R-:W1:Y:S01]  /*0010*/  S2R R0, SR_TID.X ;  /* 0x0000000000007919 */ /* 0x000e620000002100 */
[----:B------:R-:W2:Y:S01]  /*0020*/  LDC.64 R4, c[0x0][0x218] ;  /* 0x00008600ff047b82 */ /* 0x000ea20000000a00 */
[----:B------:R-:W-:Y:S01]  /*0030*/  ULDC.64 UR4, c[0x0][0x208] ;  /* 0x0000820000047ab9 */ /* 0x000fe20000000a00 */
[----:B------:R-:W3:Y:S01]  /*0040*/  S2R R9, SR_CTAID.X ;  /* 0x0000000000097919 */ /* 0x000ee20000002500 */
[----:B-1----:R-:W-:Y:S02]  /*0050*/  LOP3.LUT R0, R0, 0x1f, RZ, 0xc0, !PT ;  /* 0x0000001f00007812 */ /* 0x002fe400078ec0ff */
[----:B---3--:R-:W-:-:S03]  /*0060*/  SHF.R.S32.HI R6, RZ, 0x1a, R9 ;  /* 0x0000001aff067819 */ /* 0x008fc60000011409 */
[----:B------:R-:W-:Y:S01]  /*0070*/  IMAD R7, R9, 0x20, R0 ;  /* 0x0000002009077824 */ /* 0x000fe200078e0200 */
[----:B------:R-:W-:-:S04]  /*0080*/  SGXT R6, R6, 0x1 ;  /* 0x000000010606781a */ /* 0x000fc80000000200 */
[----:B------:R-:W-:Y:S02]  /*0090*/  SHF.R.S32.HI R0, RZ, 0x1f, R7 ;  /* 0x0000001fff007819 */ /* 0x000fe40000011407 */
[-C--:B------:R-:W-:Y:S02]  /*00a0*/  LEA.HI R8, R6, R7.reuse, RZ, 0x3 ;  /* 0x0000000706087211 */ /* 0x080fe400078f18ff */
[----:B------:R-:W-:Y:S02]  /*00b0*/  LEA.HI R0, R0, R7, RZ, 0x2 ;  /* 0x0000000700007211 */ /* 0x000fe400078f10ff */
[----:B------:R-:W-:Y:S02]  /*00c0*/  ISETP.GE.AND P0, PT, R7, 0x20, PT ;  /* 0x000000200700780c */ /* 0x000fe40003f06270 */
[----:B------:R-:W-:-:S04]  /*00d0*/  SHF.R.S32.HI R3, RZ, 0x2, R0 ;  /* 0x00000002ff037819 */ /* 0x000fc80000011400 */
[C---:B------:R-:W-:Y:S02]  /*00e0*/  LEA.HI R2, R0.reuse, R3, RZ, 0x1 ;  /* 0x0000000300027211 */ /* 0x040fe400078f08ff */
[----:B------:R-:W-:Y:S02]  /*00f0*/  LOP3.LUT R0, R0, 0xfffffffc, RZ, 0xc0, !PT ;  /* 0xfffffffc00007812 */ /* 0x000fe400078ec0ff */
[----:B------:R-:W-:-:S03]  /*0100*/  LOP3.LUT R2, R2, 0xfffffffe, RZ, 0xc0, !PT ;  /* 0xfffffffe02027812 */ /* 0x000fc600078ec0ff */
[----:B------:R-:W-:Y:S02]  /*0110*/  IMAD.IADD R0, R7, 0x1, -R0 ;  /* 0x0000000107007824 */ /* 0x000fe400078e0a00 */
[----:B------:R-:W-:Y:S01]  /*0120*/  IMAD.IADD R6, R3, 0x1, -R2 ;  /* 0x0000000103067824 */ /* 0x000fe200078e0a02 */
[----:B------:R-:W-:Y:S01]  /*0130*/  SHF.R.S32.HI R3, RZ, 0x3, R8 ;  /* 0x00000003ff037819 */ /* 0x000fe20000011408 */
[----:B------:R-:W-:-:S03]  /*0140*/  IMAD.MOV.U32 R8, RZ, RZ, RZ ;  /* 0x000000ffff087224 */ /* 0x000fc600078e00ff */
[----:B------:R-:W-:Y:S01]  /*0150*/  ISETP.GT.AND P3, PT, R6, RZ, !P0 ;  /* 0x000000ff0600720c */ /* 0x000fe20004764270 */
[----:B------:R-:W-:Y:S02]  /*0160*/  IMAD R9, R3, 0x4, R0 ;  /* 0x0000000403097824 */ /* 0x000fe400078e0200 */
[----:B------:R-:W1:Y:S02]  /*0170*/  LDC.64 R2, c[0x0][0x210] ;  /* 0x00008400ff027b82 */ /* 0x000e640000000a00 */
[----:B--2---:R-:W-:-:S08]  /*0180*/  IMAD.WIDE R4, R9, 0x4, R4 ;  /* 0x0000000409047825 */ /* 0x004fd000078e0204 */
[----:B------:R-:W2:Y:S01]  /*0190*/  @P3 LDG.E.EL R8, desc[UR4][R4.64] ;  /* 0x0000000404083981 */ /* 0x000ea2000c2e1900 */
[----:B------:R-:W-:Y:S01]  /*01a0*/  ISETP.GE.AND P1, PT, R6, 0x1, PT ;  /* 0x000000010600780c */ /* 0x000fe20003f26270 */
[----:B------:R-:W-:-:S03]  /*01b0*/  IMAD.MOV.U32 R0, RZ, RZ, RZ ;  /* 0x000000ffff007224 */ /* 0x000fc600078e00ff */
[----:B------:R-:W-:Y:S01]  /*01c0*/  ISETP.LT.AND P2, PT, R7, 0x20, !P1 ;  /* 0x000000200700780c */ /* 0x000fe20004f41270 */
[----:B-1----:R-:W-:-:S12]  /*01d0*/  IMAD.WIDE R2, R9, 0x4, R2 ;  /* 0x0000000409027825 */ /* 0x002fd800078e0202 */
[----:B------:R1:W3:Y:S02]  /*01e0*/  @P2 LDG.E.EL R0, desc[UR4][R2.64] ;  /* 0x0000000402002981 */ /* 0x0002e4000c2e1900 */
[----:B-1----:R-:W-:Y:S01]  /*01f0*/  IMAD.MOV.U32 R3, RZ, RZ, 0x3e800000 ;  /* 0x3e800000ff037424 */ /* 0x002fe200078e00ff */
[----:B--2---:R-:W-:-:S05]  /*0200*/  SEL R8, R8, RZ, P3 ;  /* 0x000000ff08087207 */ /* 0x004fca0001800000 */
[----:B------:R-:W-:-:S04]  /*0210*/  FADD R6, RZ, -R8 ;  /* 0x80000008ff067221 */ /* 0x000fc80000000000 */
[----:B------:R-:W-:-:S05]  /*0220*/  FMUL R6, R6, 1.4426950216293334961 ;  /* 0x3fb8aa3b06067820 */ /* 0x000fca0000400000 */
[----:B------:R-:W-:Y:S02]  /*0230*/  FSETP.GEU.AND P3, PT, R6, -126, PT ;  /* 0xc2fc00000600780b */ /* 0x000fe40003f6e000 */
[----:B---3--:R-:W-:-:S11]  /*0240*/  SEL R9, R0, RZ, P2 ;  /* 0x000000ff00097207 */ /* 0x008fd60001000000 */
[----:B------:R-:W-:-:S04]  /*0250*/  @!P3 FMUL R6, R6, 0.5 ;  /* 0x3f0000000606b820 */ /* 0x000fc80000400000 */
[----:B------:R-:W1:Y:S02]  /*0260*/  MUFU.EX2 R4, R6 ;  /* 0x0000000600047308 */ /* 0x000e640000000800 */
[----:B-1----:R-:W-:-:S04]  /*0270*/  @!P3 FMUL R4, R4, R4 ;  /* 0x000000040404b220 */ /* 0x002fc80000400000 */
[----:B------:R-:W-:Y:S02]  /*0280*/  FADD R10, R4, 1 ;  /* 0x3f800000040a7421 */ /* 0x000fe40000000000 */
[----:B------:R-:W1:Y:S03]  /*0290*/  LDC.64 R4, c[0x0][0x220] ;  /* 0x00008800ff047b82 */ /* 0x000e660000000a00 */
[----:B------:R-:W-:-:S04]  /*02a0*/  FSETP.GT.AND P3, PT, R10, 8.50705917302346158658e+37, PT ;  /* 0x7e8000000a00780b */ /* 0x000fc80003f64000 */
[----:B------:R-:W-:-:S09]  /*02b0*/  FSEL R3, R3, 1, P3 ;  /* 0x3f80000003037808 */ /* 0x000fd20001800000 */
[----:B------:R-:W-:-:S06]  /*02c0*/  @P3 FMUL R10, R10, 0.25 ;  /* 0x3e8000000a0a3820 */ /* 0x000fcc0000400000 */
[----:B------:R-:W2:Y:S02]  /*02d0*/  MUFU.RCP R10, R10 ;  /* 0x0000000a000a7308 */ /* 0x000ea40000001000 */
[----:B--2---:R-:W-:Y:S01]  /*02e0*/  FMUL R11, R10, R3 ;  /* 0x000000030a0b7220 */ /* 0x004fe20000400000 */
[----:B-1----:R-:W-:-:S04]  /*02f0*/  IMAD.WIDE R2, R7, 0x4, R4 ;  /* 0x0000000407027825 */ /* 0x002fc800078e0204 */
[----:B------:R-:W-:Y:S01]  /*0300*/  @P1 FMUL R9, R8, R11 ;  /* 0x0000000b08091220 */ /* 0x000fe20000400000 */
[----:B------:R-:W-:Y:S06]  /*0310*/  @P0 EXIT ;  /* 0x000000000000094d */ /* 0x000fec0003800000 */
[----:B------:R-:W-:Y:S01]  /*0320*/  STG.E desc[UR4][R2.64], R9 ;  /* 0x0000000902007986 */ /* 0x000fe2000c101904 */
[----:B------:R-:W-:Y:S05]  /*0330*/  EXIT ;  /* 0x000000000000794d */ /* 0x000fea0003800000 */
.L_x_0:
[----:B------:R-:W-:-:S00]  /*0340*/  BRA `(.L_x_0) ;  /* 0xfffffffc00fc7947 */ /* 0x000fc0000383ffff */
[----:B------:R-:W-:-:S00]  /*0350*/  NOP ;  /* 0x0000000000007918 */ /* 0x000fc00000000000 */
        /* <DEDUP_REMOVED lines=10> */
.L_x_1:


//--------------------- .nv.constant0.triton_poi_fused_cat_2 --------------------------
	.section	.nv.constant0.triton_poi_fused_cat_2,"a",@progbits
	.sectionflags	@""
	.align	4
.nv.constant0.triton_poi_fused_cat_2:
	.zero		556
